//
// Generated by NVIDIA NVVM Compiler
//
// Compiler Build ID: CL-36424714
// Cuda compilation tools, release 13.0, V13.0.88
// Based on NVVM 20.0.0
//

.version 9.0
.target sm_100
.address_size 64

	// .globl	striding_memcpy_kernel

.visible .entry striding_memcpy_kernel(
	.param .u32 striding_memcpy_kernel_param_0,
	.param .u64 striding_memcpy_kernel_param_1,
	.param .u64 .ptr .align 1 striding_memcpy_kernel_param_2,
	.param .u64 .ptr .align 1 striding_memcpy_kernel_param_3,
	.param .u64 striding_memcpy_kernel_param_4
)
{
	.reg .pred 	%p<16>;
	.reg .b32 	%r<96>;
	.reg .b64 	%rd<115>;

	ld.param.u32 	%rd3, [striding_memcpy_kernel_param_0];
	ld.param.u64 	%rd39, [striding_memcpy_kernel_param_1];
	ld.param.u64 	%rd41, [striding_memcpy_kernel_param_2];
	ld.param.u64 	%rd42, [striding_memcpy_kernel_param_3];
	ld.param.u64 	%rd40, [striding_memcpy_kernel_param_4];
	cvta.to.global.u64 	%rd1, %rd42;
	cvta.to.global.u64 	%rd2, %rd41;
	mov.b64 	%rd45, 0;
	mov.u64 	%rd113, %rd45;
	mov.u64 	%rd114, %rd45;
	mov.u32 	%r6, %ntid.x;
	mov.u32 	%r7, %ctaid.x;
	mov.u32 	%r8, %tid.x;
	mad.lo.s32 	%r1, %r6, %r7, %r8;
	mul.hi.u64 	%rd48, %rd40, -6148914691236517205;
	shr.u64 	%rd49, %rd48, 3;
	mul.lo.s64 	%rd50, %rd49, %rd3;
	mul.lo.s64 	%rd4, %rd50, 12;
	mul.lo.s64 	%rd5, %rd40, %rd3;
	setp.eq.s64 	%p1, %rd39, 0;
	@%p1 bra 	$L__BB0_20;
	mul.wide.u32 	%rd51, %r1, 16;
	add.s64 	%rd6, %rd2, %rd51;
	add.s64 	%rd7, %rd1, %rd51;
	shl.b64 	%rd52, %rd5, 4;
	add.s64 	%rd8, %rd6, %rd52;
	setp.lt.s64 	%p2, %rd4, 1;
	@%p2 bra 	$L__BB0_8;
	shl.b64 	%rd9, %rd3, 6;
	shl.b64 	%rd77, %rd4, 4;
	add.s64 	%rd10, %rd6, %rd77;
	mov.b32 	%r94, 0;
$L__BB0_3:
	mov.u64 	%rd106, %rd7;
	mov.u64 	%rd107, %rd6;
$L__BB0_4:
	ld.global.v4.u32 	{%r42, %r43, %r44, %r45}, [%rd106];
	shl.b64 	%rd78, %rd3, 4;
	add.s64 	%rd79, %rd106, %rd78;
	ld.global.v4.u32 	{%r46, %r47, %r48, %r49}, [%rd79];
	add.s64 	%rd80, %rd79, %rd78;
	ld.global.v4.u32 	{%r50, %r51, %r52, %r53}, [%rd80];
	add.s64 	%rd81, %rd80, %rd78;
	ld.global.v4.u32 	{%r54, %r55, %r56, %r57}, [%rd81];
	add.s64 	%rd82, %rd81, %rd78;
	ld.global.v4.u32 	{%r58, %r59, %r60, %r61}, [%rd82];
	add.s64 	%rd83, %rd82, %rd78;
	ld.global.v4.u32 	{%r62, %r63, %r64, %r65}, [%rd83];
	add.s64 	%rd84, %rd83, %rd78;
	ld.global.v4.u32 	{%r66, %r67, %r68, %r69}, [%rd84];
	add.s64 	%rd85, %rd84, %rd78;
	ld.global.v4.u32 	{%r70, %r71, %r72, %r73}, [%rd85];
	add.s64 	%rd86, %rd85, %rd78;
	ld.global.v4.u32 	{%r74, %r75, %r76, %r77}, [%rd86];
	add.s64 	%rd87, %rd86, %rd78;
	ld.global.v4.u32 	{%r78, %r79, %r80, %r81}, [%rd87];
	add.s64 	%rd88, %rd87, %rd78;
	ld.global.v4.u32 	{%r82, %r83, %r84, %r85}, [%rd88];
	add.s64 	%rd89, %rd88, %rd78;
	ld.global.v4.u32 	{%r86, %r87, %r88, %r89}, [%rd89];
	add.s64 	%rd106, %rd89, %rd78;
	st.global.v4.u32 	[%rd107], {%r42, %r43, %r44, %r45};
	add.s64 	%rd90, %rd107, %rd78;
	st.global.v4.u32 	[%rd90], {%r46, %r47, %r48, %r49};
	add.s64 	%rd91, %rd90, %rd78;
	st.global.v4.u32 	[%rd91], {%r50, %r51, %r52, %r53};
	add.s64 	%rd92, %rd91, %rd78;
	st.global.v4.u32 	[%rd92], {%r54, %r55, %r56, %r57};
	add.s64 	%rd93, %rd92, %rd78;
	st.global.v4.u32 	[%rd93], {%r58, %r59, %r60, %r61};
	add.s64 	%rd94, %rd93, %rd78;
	st.global.v4.u32 	[%rd94], {%r62, %r63, %r64, %r65};
	add.s64 	%rd95, %rd94, %rd78;
	st.global.v4.u32 	[%rd95], {%r66, %r67, %r68, %r69};
	add.s64 	%rd96, %rd95, %rd78;
	st.global.v4.u32 	[%rd96], {%r70, %r71, %r72, %r73};
	add.s64 	%rd97, %rd96, %rd78;
	st.global.v4.u32 	[%rd97], {%r74, %r75, %r76, %r77};
	add.s64 	%rd98, %rd97, %rd78;
	st.global.v4.u32 	[%rd98], {%r78, %r79, %r80, %r81};
	add.s64 	%rd99, %rd98, %rd78;
	st.global.v4.u32 	[%rd99], {%r82, %r83, %r84, %r85};
	add.s64 	%rd100, %rd99, %rd78;
	st.global.v4.u32 	[%rd100], {%r86, %r87, %r88, %r89};
	add.s64 	%rd107, %rd97, %rd9;
	setp.lt.u64 	%p12, %rd107, %rd10;
	@%p12 bra 	$L__BB0_4;
	setp.ge.u64 	%p13, %rd107, %rd8;
	@%p13 bra 	$L__BB0_7;
$L__BB0_6:
	ld.global.v4.u32 	{%r90, %r91, %r92, %r93}, [%rd106];
	st.global.v4.u32 	[%rd107], {%r90, %r91, %r92, %r93};
	add.s64 	%rd107, %rd107, %rd78;
	add.s64 	%rd106, %rd106, %rd78;
	setp.lt.u64 	%p14, %rd107, %rd8;
	@%p14 bra 	$L__BB0_6;
$L__BB0_7:
	add.s32 	%r94, %r94, 1;
	cvt.u64.u32 	%rd102, %r94;
	setp.gt.u64 	%p15, %rd39, %rd102;
	@%p15 bra 	$L__BB0_3;
	bra.uni 	$L__BB0_20;
$L__BB0_8:
	add.s64 	%rd54, %rd52, %rd2;
	add.s64 	%rd56, %rd54, %rd51;
	shl.b64 	%rd57, %rd3, 4;
	add.s64 	%rd58, %rd57, %rd2;
	add.s64 	%rd59, %rd58, %rd51;
	max.u64 	%rd60, %rd56, %rd59;
	setp.lt.u64 	%p3, %rd59, %rd56;
	selp.u64 	%rd19, 1, 0, %p3;
	add.s64 	%rd61, %rd59, %rd19;
	sub.s64 	%rd20, %rd60, %rd61;
	max.u64 	%rd21, %rd57, 1;
	or.b64  	%rd62, %rd20, %rd21;
	and.b64  	%rd63, %rd62, -4294967296;
	setp.ne.s64 	%p4, %rd63, 0;
	@%p4 bra 	$L__BB0_10;
	cvt.u32.u64 	%r9, %rd21;
	cvt.u32.u64 	%r10, %rd20;
	div.u32 	%r11, %r10, %r9;
	cvt.u64.u32 	%rd108, %r11;
	bra.uni 	$L__BB0_11;
$L__BB0_10:
	div.u64 	%rd108, %rd20, %rd21;
$L__BB0_11:
	add.s64 	%rd25, %rd108, %rd19;
	add.s64 	%rd26, %rd6, %rd57;
	add.s64 	%rd27, %rd7, %rd57;
	add.s64 	%rd28, %rd26, %rd57;
	add.s64 	%rd29, %rd27, %rd57;
	mov.b32 	%r95, 0;
$L__BB0_12:
	ld.param.u64 	%rd103, [striding_memcpy_kernel_param_4];
	mul.lo.s64 	%rd65, %rd103, %rd3;
	setp.lt.s64 	%p5, %rd65, 1;
	@%p5 bra 	$L__BB0_19;
	and.b64  	%rd30, %rd25, 3;
	setp.eq.s64 	%p6, %rd30, 3;
	mov.u64 	%rd109, %rd7;
	mov.u64 	%rd110, %rd6;
	@%p6 bra 	$L__BB0_17;
	setp.eq.s64 	%p7, %rd30, 0;
	ld.global.v4.u32 	{%r13, %r14, %r15, %r16}, [%rd7];
	st.global.v4.u32 	[%rd6], {%r13, %r14, %r15, %r16};
	mov.u64 	%rd109, %rd27;
	mov.u64 	%rd110, %rd26;
	@%p7 bra 	$L__BB0_17;
	setp.eq.s64 	%p8, %rd30, 1;
	ld.global.v4.u32 	{%r17, %r18, %r19, %r20}, [%rd27];
	st.global.v4.u32 	[%rd26], {%r17, %r18, %r19, %r20};
	mov.u64 	%rd109, %rd29;
	mov.u64 	%rd110, %rd28;
	@%p8 bra 	$L__BB0_17;
	add.s64 	%rd110, %rd28, %rd57;
	add.s64 	%rd109, %rd29, %rd57;
	ld.global.v4.u32 	{%r21, %r22, %r23, %r24}, [%rd29];
	st.global.v4.u32 	[%rd28], {%r21, %r22, %r23, %r24};
$L__BB0_17:
	setp.lt.u64 	%p9, %rd25, 3;
	@%p9 bra 	$L__BB0_19;
$L__BB0_18:
	ld.global.v4.u32 	{%r25, %r26, %r27, %r28}, [%rd109];
	st.global.v4.u32 	[%rd110], {%r25, %r26, %r27, %r28};
	add.s64 	%rd68, %rd110, %rd57;
	add.s64 	%rd69, %rd109, %rd57;
	ld.global.v4.u32 	{%r29, %r30, %r31, %r32}, [%rd69];
	st.global.v4.u32 	[%rd68], {%r29, %r30, %r31, %r32};
	shl.b64 	%rd70, %rd3, 5;
	add.s64 	%rd71, %rd68, %rd57;
	add.s64 	%rd72, %rd69, %rd57;
	ld.global.v4.u32 	{%r33, %r34, %r35, %r36}, [%rd72];
	st.global.v4.u32 	[%rd71], {%r33, %r34, %r35, %r36};
	add.s64 	%rd73, %rd71, %rd57;
	add.s64 	%rd74, %rd72, %rd57;
	ld.global.v4.u32 	{%r37, %r38, %r39, %r40}, [%rd74];
	st.global.v4.u32 	[%rd73], {%r37, %r38, %r39, %r40};
	add.s64 	%rd75, %rd71, %rd70;
	add.s64 	%rd110, %rd73, %rd57;
	add.s64 	%rd109, %rd74, %rd57;
	setp.lt.u64 	%p10, %rd75, %rd8;
	@%p10 bra 	$L__BB0_18;
$L__BB0_19:
	add.s32 	%r95, %r95, 1;
	cvt.u64.u32 	%rd76, %r95;
	setp.gt.u64 	%p11, %rd39, %rd76;
	@%p11 bra 	$L__BB0_12;
$L__BB0_20:
	ret;

}


// ===== COMPILED SASS (sm_100) =====

	.target	sm_100

	.elftype	@"ET_EXEC"


//--------------------- .note.nv.tkinfo           --------------------------
	.section	.note.nv.tkinfo,"",@"SHT_NOTE"
	.sectionflags	@"SHF_NOTE_NV_TKINFO"
	.tkinfo
        /*0018*/ 	.word	0x00000002
        /*0030*/ 	.string	""
        /*0030*/ 	.string	"ptxas"
        /*0030*/ 	.string	"Cuda compilation tools, release 13.0, V13.0.88"
        /*0030*/ 	.string	"Build cuda_13.0.r13.0/compiler.36424714_0"
        /*0030*/ 	.string	"-arch sm_100 -m 64 "



//--------------------- .note.nv.cuinfo           --------------------------
	.section	.note.nv.cuinfo,"",@"SHT_NOTE"
	.sectionflags	@"SHF_NOTE_NV_CUINFO"
        /*0018*/ 	.short	0x0002
        /*001a*/ 	.short	0x0064
        /*001c*/ 	.short	0x0082
	.zero		2


//--------------------- .nv.info                  --------------------------
	.section	.nv.info,"",@"SHT_CUDA_INFO"
	.align	4


	//----- nvinfo : EIATTR_REGCOUNT
	.align		4
        /*0000*/ 	.byte	0x04, 0x2f
        /*0002*/ 	.short	(.L_1 - .L_0)
	.align		4
.L_0:
        /*0004*/ 	.word	index@(striding_memcpy_kernel)
        /*0008*/ 	.word	0x00000048


	//----- nvinfo : EIATTR_FRAME_SIZE
	.align		4
.L_1:
        /*000c*/ 	.byte	0x04, 0x11
        /*000e*/ 	.short	(.L_3 - .L_2)
	.align		4
.L_2:
        /*0010*/ 	.word	index@($__internal_0_$__cuda_sm20_div_u64)
        /*0014*/ 	.word	0x00000000


	//----- nvinfo : EIATTR_FRAME_SIZE
	.align		4
.L_3:
        /*0018*/ 	.byte	0x04, 0x11
        /*001a*/ 	.short	(.L_5 - .L_4)
	.align		4
.L_4:
        /*001c*/ 	.word	index@(striding_memcpy_kernel)
        /*0020*/ 	.word	0x00000000


	//----- nvinfo : EIATTR_MIN_STACK_SIZE
	.align		4
.L_5:
        /*0024*/ 	.byte	0x04, 0x12
        /*0026*/ 	.short	(.L_7 - .L_6)
	.align		4
.L_6:
        /*0028*/ 	.word	index@(striding_memcpy_kernel)
        /*002c*/ 	.word	0x00000000
.L_7:


//--------------------- .nv.compat                --------------------------
	.section	.nv.compat,"",@"SHT_CUDA_COMPAT_INFO"
	.align	4
        /*0000*/ 	.byte	0x02, 0x09, 0x00, 0x00, 0x02, 0x02, 0x01, 0x00, 0x02, 0x05, 0x05, 0x00, 0x03, 0x07, 0x01, 0x01
        /*0010*/ 	.byte	0x02, 0x03, 0x00, 0x00, 0x02, 0x06, 0x01, 0x00, 0x04, 0x0b, 0x08, 0x00, 0x09, 0x00, 0x00, 0x00
        /*0020*/ 	.byte	0x00, 0x00, 0x00, 0x00


//--------------------- .nv.info.striding_memcpy_kernel --------------------------
	.section	.nv.info.striding_memcpy_kernel,"",@"SHT_CUDA_INFO"
	.sectionflags	@""
	.align	4


	//----- nvinfo : EIATTR_CUDA_API_VERSION
	.align		4
        /*0000*/ 	.byte	0x04, 0x37
        /*0002*/ 	.short	(.L_9 - .L_8)
.L_8:
        /*0004*/ 	.word	0x00000082


	//----- nvinfo : EIATTR_KPARAM_INFO
	.align		4
.L_9:
        /*0008*/ 	.byte	0x04, 0x17
        /*000a*/ 	.short	(.L_11 - .L_10)
.L_10:
        /*000c*/ 	.word	0x00000000
        /*0010*/ 	.short	0x0004
        /*0012*/ 	.short	0x0020
        /*0014*/ 	.byte	0x00, 0xf0, 0x21, 0x00


	//----- nvinfo : EIATTR_KPARAM_INFO
	.align		4
.L_11:
        /*0018*/ 	.byte	0x04, 0x17
        /*001a*/ 	.short	(.L_13 - .L_12)
.L_12:
        /*001c*/ 	.word	0x00000000
        /*0020*/ 	.short	0x0003
        /*0022*/ 	.short	0x0018
        /*0024*/ 	.byte	0x00, 0xf5, 0x21, 0x00


	//----- nvinfo : EIATTR_KPARAM_INFO
	.align		4
.L_13:
        /*0028*/ 	.byte	0x04, 0x17
        /*002a*/ 	.short	(.L_15 - .L_14)
.L_14:
        /*002c*/ 	.word	0x00000000
        /*0030*/ 	.short	0x0002
        /*0032*/ 	.short	0x0010
        /*0034*/ 	.byte	0x00, 0xf5, 0x21, 0x00


	//----- nvinfo : EIATTR_KPARAM_INFO
	.align		4
.L_15:
        /*0038*/ 	.byte	0x04, 0x17
        /*003a*/ 	.short	(.L_17 - .L_16)
.L_16:
        /*003c*/ 	.word	0x00000000
        /*0040*/ 	.short	0x0001
        /*0042*/ 	.short	0x0008
        /*0044*/ 	.byte	0x00, 0xf0, 0x21, 0x00


	//----- nvinfo : EIATTR_KPARAM_INFO
	.align		4
.L_17:
        /*0048*/ 	.byte	0x04, 0x17
        /*004a*/ 	.short	(.L_19 - .L_18)
.L_18:
        /*004c*/ 	.word	0x00000000
        /*0050*/ 	.short	0x0000
        /*0052*/ 	.short	0x0000
        /*0054*/ 	.byte	0x00, 0xf0, 0x11, 0x00


	//----- nvinfo : EIATTR_SPARSE_MMA_MASK
	.align		4
.L_19:
        /*0058*/ 	.byte	0x03, 0x50
        /*005a*/ 	.short	0x0000


	//----- nvinfo : EIATTR_MAXREG_COUNT
	.align		4
        /*005c*/ 	.byte	0x03, 0x1b
        /*005e*/ 	.short	0x00ff


	//----- nvinfo : EIATTR_MERCURY_ISA_VERSION
	.align		4
        /*0060*/ 	.byte	0x03, 0x5f
        /*0062*/ 	.short	0x0101


	//----- nvinfo : EIATTR_VRC_CTA_INIT_COUNT
	.align		4
        /*0064*/ 	.byte	0x02, 0x4a
	.zero		1
	.zero		1


	//----- nvinfo : EIATTR_EXIT_INSTR_OFFSETS
	.align		4
        /*0068*/ 	.byte	0x04, 0x1c
        /*006a*/ 	.short	(.L_21 - .L_20)


	//   ....[0]....
.L_20:
        /*006c*/ 	.word	0x00000070


	//   ....[1]....
        /*0070*/ 	.word	0x00000990


	//   ....[2]....
        /*0074*/ 	.word	0x000012b0


	//----- nvinfo : EIATTR_CRS_STACK_SIZE
	.align		4
.L_21:
        /*0078*/ 	.byte	0x04, 0x1e
        /*007a*/ 	.short	(.L_23 - .L_22)
.L_22:
        /*007c*/ 	.word	0x00000000


	//----- nvinfo : EIATTR_CBANK_PARAM_SIZE
	.align		4
.L_23:
        /*0080*/ 	.byte	0x03, 0x19
        /*0082*/ 	.short	0x0028


	//----- nvinfo : EIATTR_PARAM_CBANK
	.align		4
        /*0084*/ 	.byte	0x04, 0x0a
        /*0086*/ 	.short	(.L_25 - .L_24)
	.align		4
.L_24:
        /*0088*/ 	.word	index@(.nv.constant0.striding_memcpy_kernel)
        /*008c*/ 	.short	0x0380
        /*008e*/ 	.short	0x0028


	//----- nvinfo : EIATTR_SW_WAR
	.align		4
.L_25:
        /*0090*/ 	.byte	0x04, 0x36
        /*0092*/ 	.short	(.L_27 - .L_26)
.L_26:
        /*0094*/ 	.word	0x00000008
.L_27:


//--------------------- .nv.callgraph             --------------------------
	.section	.nv.callgraph,"",@"SHT_CUDA_CALLGRAPH"
	.align	4
	.sectionentsize	8
	.align		4
        /*0000*/ 	.word	0x00000000
	.align		4
        /*0004*/ 	.word	0xffffffff
	.align		4
        /*0008*/ 	.word	0x00000000
	.align		4
        /*000c*/ 	.word	0xfffffffe
	.align		4
        /*0010*/ 	.word	0x00000000
	.align		4
        /*0014*/ 	.word	0xfffffffd
	.align		4
        /*0018*/ 	.word	0x00000000
	.align		4
        /*001c*/ 	.word	0xfffffffc


//--------------------- .text.striding_memcpy_kernel --------------------------
	.section	.text.striding_memcpy_kernel,"ax",@progbits
	.align	128
        .global         striding_memcpy_kernel
        .type           striding_memcpy_kernel,@function
        .size           striding_memcpy_kernel,(.L_x_17 - striding_memcpy_kernel)
        .other          striding_memcpy_kernel,@"STO_CUDA_ENTRY STV_DEFAULT"
striding_memcpy_kernel:
.text.striding_memcpy_kernel:
[----:B------:R-:W-:Y:S01]  /*0000*/  LDC R1, c[0x0][0x37c] ;  /* 0x0000df00ff017b82 */ /* 0x000fe20000000800 */
[----:B------:R-:W0:Y:S01]  /*0010*/  LDCU.64 UR4, c[0x0][0x388] ;  /* 0x00007100ff0477ac */ /* 0x000e220008000a00 */
[----:B------:R-:W1:Y:S01]  /*0020*/  S2R R11, SR_CTAID.X ;  /* 0x00000000000b7919 */ /* 0x000e620000002500 */
[----:B------:R-:W2:Y:S01]  /*0030*/  LDCU.64 UR10, c[0x0][0x3a0] ;  /* 0x00007400ff0a77ac */ /* 0x000ea20008000a00 */
[----:B0-----:R-:W-:-:S04]  /*0040*/  ISETP.NE.U32.AND P0, PT, RZ, UR4, PT ;  /* 0x00000004ff007c0c */ /* 0x001fc8000bf05070 */
[----:B------:R-:W-:Y:S01]  /*0050*/  ISETP.NE.AND.EX P0, PT, RZ, UR5, PT, P0 ;  /* 0x00000005ff007c0c */ /* 0x000fe2000bf05300 */
[----:B--2---:R-:W-:-:S12]  /*0060*/  UIMAD.WIDE.U32 UR4, UR11, -0x55555555, URZ ;  /* 0xaaaaaaab0b0478a5 */ /* 0x004fd8000f8e00ff */
[----:B-1----:R-:W-:Y:S05]  /*0070*/  @!P0 EXIT ;  /* 0x000000000000894d */ /* 0x002fea0003800000 */
[----:B------:R-:W0:Y:S01]  /*0080*/  LDC R0, c[0x0][0x380] ;  /* 0x0000e000ff007b82 */ /* 0x000e220000000800 */
[----:B------:R-:W-:Y:S01]  /*0090*/  UIMAD.WIDE.U32 UR4, UP0, UR10, -0x55555556, UR4 ;  /* 0xaaaaaaaa0a0478a5 */ /* 0x000fe2000f800004 */
[----:B------:R-:W1:Y:S01]  /*00a0*/  S2R R4, SR_TID.X ;  /* 0x0000000000047919 */ /* 0x000e620000002100 */
[----:B------:R-:W-:Y:S02]  /*00b0*/  UIMAD.WIDE.U32 UR8, UR10, -0x55555555, URZ ;  /* 0xaaaaaaab0a0878a5 */ /* 0x000fe4000f8e00ff */
[----:B------:R-:W-:Y:S02]  /*00c0*/  UIADD3.X UR7, UPT, UPT, URZ, URZ, URZ, UP0, !UPT ;  /* 0x000000ffff077290 */ /* 0x000fe400087fe4ff */
[----:B------:R-:W-:Y:S01]  /*00d0*/  UIADD3 URZ, UP0, UPT, UR9, UR4, URZ ;  /* 0x0000000409ff7290 */ /* 0x000fe2000ff1e0ff */
[----:B------:R-:W2:Y:S01]  /*00e0*/  LDC.64 R6, c[0x0][0x390] ;  /* 0x0000e400ff067b82 */ /* 0x000ea20000000a00 */
[----:B------:R-:W-:Y:S02]  /*00f0*/  UMOV UR6, UR5 ;  /* 0x0000000500067c82 */ /* 0x000fe40008000000 */
[----:B------:R-:W-:-:S02]  /*0100*/  UIMAD.WIDE.U32.X UR4, UR11, -0x55555556, UR6, UP0 ;  /* 0xaaaaaaaa0b0478a5 */ /* 0x000fc400080e0406 */
[----:B------:R-:W1:Y:S03]  /*0110*/  LDCU UR6, c[0x0][0x360] ;  /* 0x00006c00ff0677ac */ /* 0x000e660008000800 */
[----:B------:R-:W3:Y:S01]  /*0120*/  LDC.64 R52, c[0x0][0x398] ;  /* 0x0000e600ff347b82 */ /* 0x000ee20000000a00 */
[----:B------:R-:W-:Y:S02]  /*0130*/  USHF.R.U32.HI UR7, URZ, 0x3, UR5 ;  /* 0x00000003ff077899 */ /* 0x000fe40008011605 */
[----:B------:R-:W-:-:S04]  /*0140*/  USHF.R.U64 UR4, UR4, 0x3, UR5 ;  /* 0x0000000304047899 */ /* 0x000fc80008001205 */
[C---:B0-----:R-:W-:Y:S02]  /*0150*/  IMAD R3, R0.reuse, UR7, RZ ;  /* 0x0000000700037c24 */ /* 0x041fe4000f8e02ff */
[----:B------:R-:W-:-:S04]  /*0160*/  IMAD.WIDE.U32 R54, R0, UR4, RZ ;  /* 0x0000000400367c25 */ /* 0x000fc8000f8e00ff */
[----:B------:R-:W-:Y:S02]  /*0170*/  IMAD.IADD R10, R55, 0x1, R3 ;  /* 0x00000001370a7824 */ /* 0x000fe400078e0203 */
[----:B------:R-:W-:-:S04]  /*0180*/  IMAD.WIDE.U32 R2, R54, 0xc, RZ ;  /* 0x0000000c36027825 */ /* 0x000fc800078e00ff */
[----:B------:R-:W-:Y:S01]  /*0190*/  IMAD R9, R10, 0xc, RZ ;  /* 0x0000000c0a097824 */ /* 0x000fe200078e02ff */
[----:B------:R-:W-:Y:S01]  /*01a0*/  ISETP.GE.U32.AND P0, PT, R2, 0x1, PT ;  /* 0x000000010200780c */ /* 0x000fe20003f06070 */
[----:B-1----:R-:W-:Y:S01]  /*01b0*/  IMAD R11, R11, UR6, R4 ;  /* 0x000000060b0b7c24 */ /* 0x002fe2000f8e0204 */
[----:B------:R-:W0:Y:S01]  /*01c0*/  LDCU.64 UR6, c[0x0][0x358] ;  /* 0x00006b00ff0677ac */ /* 0x000e220008000a00 */
[----:B------:R-:W-:Y:S02]  /*01d0*/  IMAD.IADD R8, R3, 0x1, R9 ;  /* 0x0000000103087824 */ /* 0x000fe400078e0209 */
[----:B------:R-:W-:-:S03]  /*01e0*/  IMAD.WIDE.U32 R4, R0, UR10, RZ ;  /* 0x0000000a00047c25 */ /* 0x000fc6000f8e00ff */
[----:B------:R-:W-:Y:S01]  /*01f0*/  ISETP.GE.AND.EX P0, PT, R8, RZ, PT, P0 ;  /* 0x000000ff0800720c */ /* 0x000fe20003f06300 */
[----:B--2---:R-:W-:-:S04]  /*0200*/  IMAD.WIDE.U32 R2, R11, 0x10, R6 ;  /* 0x000000100b027825 */ /* 0x004fc800078e0006 */
[----:B------:R-:W-:Y:S02]  /*0210*/  IMAD.SHL.U32 R9, R4, 0x10, RZ ;  /* 0x0000001004097824 */ /* 0x000fe400078e00ff */
[----:B------:R-:W-:Y:S02]  /*0220*/  IMAD R13, R0, UR11, R5 ;  /* 0x0000000b000d7c24 */ /* 0x000fe4000f8e0205 */
[----:B---3--:R-:W-:Y:S01]  /*0230*/  IMAD.WIDE.U32 R52, R11, 0x10, R52 ;  /* 0x000000100b347825 */ /* 0x008fe200078e0034 */
[----:B------:R-:W-:Y:S02]  /*0240*/  IADD3 R58, P1, PT, R2, R9, RZ ;  /* 0x00000009023a7210 */ /* 0x000fe40007f3e0ff */
[----:B------:R-:W-:-:S05]  /*0250*/  SHF.L.U64.HI R13, R4, 0x4, R13 ;  /* 0x00000004040d7819 */ /* 0x000fca000001020d */
[----:B------:R-:W-:Y:S01]  /*0260*/  IMAD.X R59, R3, 0x1, R13, P1 ;  /* 0x00000001033b7824 */ /* 0x000fe200008e060d */
[----:B0-----:R-:W-:Y:S06]  /*0270*/  @!P0 BRA `(.L_x_0) ;  /* 0x0000000400c88947 */ /* 0x001fec0003800000 */
[----:B------:R-:W-:Y:S01]  /*0280*/  IMAD.WIDE.U32 R54, R54, 0xc0, R2 ;  /* 0x000000c036367825 */ /* 0x000fe200078e0002 */
[----:B------:R-:W-:-:S03]  /*0290*/  UMOV UR4, URZ ;  /* 0x000000ff00047c82 */ /* 0x000fc60008000000 */
[----:B------:R-:W-:-:S04]  /*02a0*/  IMAD R5, R10, 0xc0, RZ ;  /* 0x000000c00a057824 */ /* 0x000fc800078e02ff */
[----:B------:R-:W-:-:S07]  /*02b0*/  IMAD.IADD R60, R55, 0x1, R5 ;  /* 0x00000001373c7824 */ /* 0x000fce00078e0205 */
.L_x_6:
[----:B0-----:R-:W0:Y:S01]  /*02c0*/  LDCU UR5, c[0x0][0x380] ;  /* 0x00007000ff0577ac */ /* 0x001e220008000800 */
[----:B------:R-:W-:Y:S01]  /*02d0*/  BSSY.RECONVERGENT B0, `(.L_x_1) ;  /* 0x0000054000007945 */ /* 0x000fe20003800200 */
[----:B------:R-:W-:Y:S02]  /*02e0*/  IMAD.MOV.U32 R16, RZ, RZ, R52 ;  /* 0x000000ffff107224 */ /* 0x000fe400078e0034 */
[----:B------:R-:W-:Y:S02]  /*02f0*/  IMAD.MOV.U32 R17, RZ, RZ, R53 ;  /* 0x000000ffff117224 */ /* 0x000fe400078e0035 */
[----:B------:R-:W-:Y:S02]  /*0300*/  IMAD.MOV.U32 R66, RZ, RZ, R2 ;  /* 0x000000ffff427224 */ /* 0x000fe400078e0002 */
[----:B------:R-:W-:Y:S01]  /*0310*/  IMAD.MOV.U32 R67, RZ, RZ, R3 ;  /* 0x000000ffff437224 */ /* 0x000fe200078e0003 */
[----:B0-----:R-:W-:Y:S02]  /*0320*/  USHF.L.U32 UR8, UR5, 0x4, URZ ;  /* 0x0000000405087899 */ /* 0x001fe400080006ff */
[----:B-1----:R-:W-:-:S12]  /*0330*/  USHF.R.U32.HI UR5, URZ, 0x1c, UR5 ;  /* 0x0000001cff057899 */ /* 0x002fd80008011605 */
.L_x_2:
[----:B-1----:R-:W-:Y:S02]  /*0340*/  IMAD.MOV.U32 R4, RZ, RZ, R16 ;  /* 0x000000ffff047224 */ /* 0x002fe400078e0010 */
[----:B------:R-:W-:Y:S01]  /*0350*/  IMAD.MOV.U32 R5, RZ, RZ, R17 ;  /* 0x000000ffff057224 */ /* 0x000fe200078e0011 */
[----:B------:R-:W-:-:S05]  /*0360*/  IADD3 R8, P0, PT, R16, UR8, RZ ;  /* 0x0000000810087c10 */ /* 0x000fca000ff1e0ff */
[----:B------:R-:W2:Y:S01]  /*0370*/  LDG.E.128 R4, desc[UR6][R4.64] ;  /* 0x0000000604047981 */ /* 0x000ea2000c1e1d00 */
[----:B------:R-:W-:Y:S02]  /*0380*/  IADD3.X R9, PT, PT, R17, UR5, RZ, P0, !PT ;  /* 0x0000000511097c10 */ /* 0x000fe400087fe4ff */
[----:B------:R-:W-:-:S04]  /*0390*/  IADD3 R12, P0, PT, R8, UR8, RZ ;  /* 0x00000008080c7c10 */ /* 0x000fc8000ff1e0ff */
[----:B------:R-:W-:Y:S02]  /*03a0*/  IADD3.X R13, PT, PT, R9, UR5, RZ, P0, !PT ;  /* 0x00000005090d7c10 */ /* 0x000fe400087fe4ff */
[----:B------:R-:W-:Y:S01]  /*03b0*/  IADD3 R16, P0, PT, R12, UR8, RZ ;  /* 0x000000080c107c10 */ /* 0x000fe2000ff1e0ff */
[----:B------:R-:W3:Y:S03]  /*03c0*/  LDG.E.128 R8, desc[UR6][R8.64] ;  /* 0x0000000608087981 */ /* 0x000ee6000c1e1d00 */
[----:B------:R-:W-:Y:S02]  /*03d0*/  IADD3.X R17, PT, PT, R13, UR5, RZ, P0, !PT ;  /* 0x000000050d117c10 */ /* 0x000fe400087fe4ff */
[----:B------:R-:W-:Y:S01]  /*03e0*/  IADD3 R20, P0, PT, R16, UR8, RZ ;  /* 0x0000000810147c10 */ /* 0x000fe2000ff1e0ff */
[----:B------:R-:W4:Y:S03]  /*03f0*/  LDG.E.128 R12, desc[UR6][R12.64] ;  /* 0x000000060c0c7981 */ /* 0x000f26000c1e1d00 */
[----:B------:R-:W-:-:S02]  /*0400*/  IADD3.X R21, PT, PT, R17, UR5, RZ, P0, !PT ;  /* 0x0000000511157c10 */ /* 0x000fc400087fe4ff */
[----:B------:R-:W-:Y:S01]  /*0410*/  IADD3 R24, P0, PT, R20, UR8, RZ ;  /* 0x0000000814187c10 */ /* 0x000fe2000ff1e0ff */
[----:B------:R-:W5:Y:S03]  /*0420*/  LDG.E.128 R16, desc[UR6][R16.64] ;  /* 0x0000000610107981 */ /* 0x000f66000c1e1d00 */
[----:B------:R-:W-:Y:S02]  /*0430*/  IADD3.X R25, PT, PT, R21, UR5, RZ, P0, !PT ;  /* 0x0000000515197c10 */ /* 0x000fe400087fe4ff */
[----:B------:R-:W-:Y:S01]  /*0440*/  IADD3 R28, P0, PT, R24, UR8, RZ ;  /* 0x00000008181c7c10 */ /* 0x000fe2000ff1e0ff */
[----:B------:R-:W5:Y:S03]  /*0450*/  LDG.E.128 R20, desc[UR6][R20.64] ;  /* 0x0000000614147981 */ /* 0x000f66000c1e1d00 */
        /* <DEDUP_REMOVED lines=16> */
[----:B------:R-:W5:Y:S04]  /*0560*/  LDG.E.128 R44, desc[UR6][R44.64] ;  /* 0x000000062c2c7981 */ /* 0x000f68000c1e1d00 */
[----:B------:R-:W5:Y:S04]  /*0570*/  LDG.E.128 R48, desc[UR6][R56.64] ;  /* 0x0000000638307981 */ /* 0x000f68000c1e1d00 */
[----:B--2---:R0:W-:Y:S02]  /*0580*/  STG.E.128 desc[UR6][R66.64], R4 ;  /* 0x0000000442007986 */ /* 0x0041e4000c101d06 */
[----:B0-----:R-:W-:-:S04]  /*0590*/  IADD3 R66, P0, PT, R66, UR8, RZ ;  /* 0x0000000842427c10 */ /* 0x001fc8000ff1e0ff */
[----:B------:R-:W-:Y:S02]  /*05a0*/  IADD3.X R67, PT, PT, R67, UR5, RZ, P0, !PT ;  /* 0x0000000543437c10 */ /* 0x000fe400087fe4ff */
[----:B------:R-:W-:-:S04]  /*05b0*/  IADD3 R62, P0, PT, R66, UR8, RZ ;  /* 0x00000008423e7c10 */ /* 0x000fc8000ff1e0ff */
[----:B------:R-:W-:Y:S02]  /*05c0*/  IADD3.X R63, PT, PT, R67, UR5, RZ, P0, !PT ;  /* 0x00000005433f7c10 */ /* 0x000fe400087fe4ff */
[----:B------:R-:W-:-:S04]  /*05d0*/  IADD3 R64, P0, PT, R62, UR8, RZ ;  /* 0x000000083e407c10 */ /* 0x000fc8000ff1e0ff */
[----:B------:R-:W-:Y:S02]  /*05e0*/  IADD3.X R65, PT, PT, R63, UR5, RZ, P0, !PT ;  /* 0x000000053f417c10 */ /* 0x000fe400087fe4ff */
[----:B------:R-:W-:-:S04]  /*05f0*/  IADD3 R68, P0, PT, R64, UR8, RZ ;  /* 0x0000000840447c10 */ /* 0x000fc8000ff1e0ff */
[----:B------:R-:W-:Y:S02]  /*0600*/  IADD3.X R69, PT, PT, R65, UR5, RZ, P0, !PT ;  /* 0x0000000541457c10 */ /* 0x000fe400087fe4ff */
[----:B------:R-:W-:-:S04]  /*0610*/  IADD3 R6, P0, PT, R68, UR8, RZ ;  /* 0x0000000844067c10 */ /* 0x000fc8000ff1e0ff */
[----:B------:R-:W-:Y:S02]  /*0620*/  IADD3.X R7, PT, PT, R69, UR5, RZ, P0, !PT ;  /* 0x0000000545077c10 */ /* 0x000fe400087fe4ff */
[----:B------:R-:W-:Y:S01]  /*0630*/  IADD3 R4, P0, PT, R6, UR8, RZ ;  /* 0x0000000806047c10 */ /* 0x000fe2000ff1e0ff */
[----:B---3--:R-:W-:Y:S03]  /*0640*/  STG.E.128 desc[UR6][R66.64], R8 ;  /* 0x0000000842007986 */ /* 0x008fe6000c101d06 */
[----:B------:R-:W-:Y:S01]  /*0650*/  IADD3.X R5, PT, PT, R7, UR5, RZ, P0, !PT ;  /* 0x0000000507057c10 */ /* 0x000fe200087fe4ff */
[----:B----4-:R0:W-:Y:S02]  /*0660*/  STG.E.128 desc[UR6][R62.64], R12 ;  /* 0x0000000c3e007986 */ /* 0x0101e4000c101d06 */
[----:B0-----:R-:W-:-:S04]  /*0670*/  IADD3 R62, P0, PT, R4, UR8, RZ ;  /* 0x00000008043e7c10 */ /* 0x001fc8000ff1e0ff */
[----:B------:R-:W-:Y:S02]  /*0680*/  IADD3.X R63, PT, PT, R5, UR5, RZ, P0, !PT ;  /* 0x00000005053f7c10 */ /* 0x000fe400087fe4ff */
[----:B------:R-:W-:-:S04]  /*0690*/  IADD3 R8, P0, PT, R62, UR8, RZ ;  /* 0x000000083e087c10 */ /* 0x000fc8000ff1e0ff */
[----:B------:R-:W-:Y:S02]  /*06a0*/  IADD3.X R9, PT, PT, R63, UR5, RZ, P0, !PT ;  /* 0x000000053f097c10 */ /* 0x000fe400087fe4ff */
[----:B------:R-:W-:-:S04]  /*06b0*/  IADD3 R10, P0, PT, R8, UR8, RZ ;  /* 0x00000008080a7c10 */ /* 0x000fc8000ff1e0ff */
[----:B------:R-:W-:Y:S02]  /*06c0*/  IADD3.X R11, PT, PT, R9, UR5, RZ, P0, !PT ;  /* 0x00000005090b7c10 */ /* 0x000fe400087fe4ff */
[----:B------:R-:W-:Y:S01]  /*06d0*/  IADD3 R12, P0, PT, R10, UR8, RZ ;  /* 0x000000080a0c7c10 */ /* 0x000fe2000ff1e0ff */
[----:B-----5:R0:W-:Y:S03]  /*06e0*/  STG.E.128 desc[UR6][R64.64], R16 ;  /* 0x0000001040007986 */ /* 0x0201e6000c101d06 */
[----:B------:R-:W-:Y:S02]  /*06f0*/  IADD3.X R13, PT, PT, R11, UR5, RZ, P0, !PT ;  /* 0x000000050b0d7c10 */ /* 0x000fe400087fe4ff */
[----:B------:R-:W-:Y:S01]  /*0700*/  IADD3 R14, P0, PT, R12, UR8, RZ ;  /* 0x000000080c0e7c10 */ /* 0x000fe2000ff1e0ff */
[----:B------:R1:W-:Y:S03]  /*0710*/  STG.E.128 desc[UR6][R68.64], R20 ;  /* 0x0000001444007986 */ /* 0x0003e6000c101d06 */
[----:B------:R-:W-:Y:S01]  /*0720*/  IADD3.X R15, PT, PT, R13, UR5, RZ, P0, !PT ;  /* 0x000000050d0f7c10 */ /* 0x000fe200087fe4ff */
[----:B------:R1:W-:Y:S01]  /*0730*/  STG.E.128 desc[UR6][R6.64], R24 ;  /* 0x0000001806007986 */ /* 0x0003e2000c101d06 */
[----:B------:R-:W-:-:S03]  /*0740*/  LEA R66, P0, R0, R8, 0x6 ;  /* 0x0000000800427211 */ /* 0x000fc600078030ff */
[----:B------:R1:W-:Y:S04]  /*0750*/  STG.E.128 desc[UR6][R4.64], R28 ;  /* 0x0000001c04007986 */ /* 0x0003e8000c101d06 */
[----:B------:R1:W-:Y:S01]  /*0760*/  STG.E.128 desc[UR6][R62.64], R32 ;  /* 0x000000203e007986 */ /* 0x0003e2000c101d06 */
[----:B------:R-:W-:-:S03]  /*0770*/  LEA.HI.X R67, R0, R9, RZ, 0x6, P0 ;  /* 0x0000000900437211 */ /* 0x000fc600000f34ff */
[----:B------:R1:W-:Y:S01]  /*0780*/  STG.E.128 desc[UR6][R8.64], R36 ;  /* 0x0000002408007986 */ /* 0x0003e2000c101d06 */
[----:B------:R-:W-:-:S03]  /*0790*/  ISETP.GE.U32.AND P0, PT, R66, R54, PT ;  /* 0x000000364200720c */ /* 0x000fc60003f06070 */
[----:B------:R1:W-:Y:S04]  /*07a0*/  STG.E.128 desc[UR6][R10.64], R40 ;  /* 0x000000280a007986 */ /* 0x0003e8000c101d06 */
[----:B------:R1:W-:Y:S04]  /*07b0*/  STG.E.128 desc[UR6][R12.64], R44 ;  /* 0x0000002c0c007986 */ /* 0x0003e8000c101d06 */
[----:B------:R1:W-:Y:S01]  /*07c0*/  STG.E.128 desc[UR6][R14.64], R48 ;  /* 0x000000300e007986 */ /* 0x0003e2000c101d06 */
[----:B------:R-:W-:Y:S02]  /*07d0*/  ISETP.GE.U32.AND.EX P0, PT, R67, R60, PT, P0 ;  /* 0x0000003c4300720c */ /* 0x000fe40003f06100 */
[----:B0-----:R-:W-:-:S04]  /*07e0*/  IADD3 R16, P1, PT, R56, UR8, RZ ;  /* 0x0000000838107c10 */ /* 0x001fc8000ff3e0ff */
[----:B------:R-:W-:-:S07]  /*07f0*/  IADD3.X R17, PT, PT, R57, UR5, RZ, P1, !PT ;  /* 0x0000000539117c10 */ /* 0x000fce0008ffe4ff */
[----:B------:R-:W-:Y:S05]  /*0800*/  @!P0 BRA `(.L_x_2) ;  /* 0xfffffff800cc8947 */ /* 0x000fea000383ffff */
[----:B------:R-:W-:Y:S05]  /*0810*/  BSYNC.RECONVERGENT B0 ;  /* 0x0000000000007941 */ /* 0x000fea0003800200 */
.L_x_1:
[----:B------:R-:W-:Y:S01]  /*0820*/  ISETP.GE.U32.AND P0, PT, R66, R58, PT ;  /* 0x0000003a4200720c */ /* 0x000fe20003f06070 */
[----:B------:R-:W-:Y:S03]  /*0830*/  BSSY.RECONVERGENT B0, `(.L_x_3) ;  /* 0x0000010000007945 */ /* 0x000fe60003800200 */
[----:B------:R-:W-:-:S13]  /*0840*/  ISETP.GE.U32.AND.EX P0, PT, R67, R59, PT, P0 ;  /* 0x0000003b4300720c */ /* 0x000fda0003f06100 */
[----:B------:R-:W-:Y:S05]  /*0850*/  @P0 BRA `(.L_x_4) ;  /* 0x0000000000340947 */ /* 0x000fea0003800000 */
.L_x_5:
[----:B01----:R-:W-:Y:S02]  /*0860*/  IMAD.MOV.U32 R4, RZ, RZ, R16 ;  /* 0x000000ffff047224 */ /* 0x003fe400078e0010 */
[----:B------:R-:W-:-:S05]  /*0870*/  IMAD.MOV.U32 R5, RZ, RZ, R17 ;  /* 0x000000ffff057224 */ /* 0x000fca00078e0011 */
[----:B------:R0:W2:Y:S01]  /*0880*/  LDG.E.128 R8, desc[UR6][R4.64] ;  /* 0x0000000604087981 */ /* 0x0000a2000c1e1d00 */
[----:B------:R-:W-:-:S04]  /*0890*/  IADD3 R16, P1, PT, R16, UR8, RZ ;  /* 0x0000000810107c10 */ /* 0x000fc8000ff3e0ff */
[----:B------:R-:W-:Y:S01]  /*08a0*/  IADD3.X R17, PT, PT, R17, UR5, RZ, P1, !PT ;  /* 0x0000000511117c10 */ /* 0x000fe20008ffe4ff */
[----:B0-----:R-:W-:Y:S01]  /*08b0*/  IMAD.MOV.U32 R4, RZ, RZ, R66 ;  /* 0x000000ffff047224 */ /* 0x001fe200078e0042 */
[----:B------:R-:W-:Y:S01]  /*08c0*/  IADD3 R66, P0, PT, R66, UR8, RZ ;  /* 0x0000000842427c10 */ /* 0x000fe2000ff1e0ff */
[----:B------:R-:W-:-:S03]  /*08d0*/  IMAD.MOV.U32 R5, RZ, RZ, R67 ;  /* 0x000000ffff057224 */ /* 0x000fc600078e0043 */
[----:B------:R-:W-:Y:S02]  /*08e0*/  IADD3.X R67, PT, PT, R67, UR5, RZ, P0, !PT ;  /* 0x0000000543437c10 */ /* 0x000fe400087fe4ff */
[----:B------:R-:W-:-:S04]  /*08f0*/  ISETP.GE.U32.AND P0, PT, R66, R58, PT ;  /* 0x0000003a4200720c */ /* 0x000fc80003f06070 */
[----:B------:R-:W-:Y:S01]  /*0900*/  ISETP.GE.U32.AND.EX P0, PT, R67, R59, PT, P0 ;  /* 0x0000003b4300720c */ /* 0x000fe20003f06100 */
[----:B--2---:R0:W-:-:S12]  /*0910*/  STG.E.128 desc[UR6][R4.64], R8 ;  /* 0x0000000804007986 */ /* 0x0041d8000c101d06 */
[----:B------:R-:W-:Y:S05]  /*0920*/  @!P0 BRA `(.L_x_5) ;  /* 0xfffffffc00cc8947 */ /* 0x000fea000383ffff */
.L_x_4:
[----:B------:R-:W-:Y:S05]  /*0930*/  BSYNC.RECONVERGENT B0 ;  /* 0x0000000000007941 */ /* 0x000fea0003800200 */
.L_x_3:
[----:B------:R-:W2:Y:S01]  /*0940*/  LDCU.64 UR8, c[0x0][0x388] ;  /* 0x00007100ff0877ac */ /* 0x000ea20008000a00 */
[----:B------:R-:W-:-:S04]  /*0950*/  UIADD3 UR4, UPT, UPT, UR4, 0x1, URZ ;  /* 0x0000000104047890 */ /* 0x000fc8000fffe0ff */
[----:B--2---:R-:W-:-:S04]  /*0960*/  UISETP.GE.U32.AND UP0, UPT, UR4, UR8, UPT ;  /* 0x000000080400728c */ /* 0x004fc8000bf06070 */
[----:B------:R-:W-:-:S09]  /*0970*/  UISETP.GE.U32.AND.EX UP0, UPT, URZ, UR9, UPT, UP0 ;  /* 0x00000009ff00728c */ /* 0x000fd2000bf06100 */
[----:B------:R-:W-:Y:S05]  /*0980*/  BRA.U !UP0, `(.L_x_6) ;  /* 0xfffffff9084c7547 */ /* 0x000fea000b83ffff */
[----:B------:R-:W-:Y:S05]  /*0990*/  EXIT ;  /* 0x000000000000794d */ /* 0x000fea0003800000 */
.L_x_0:
[----:B------:R-:W0:Y:S01]  /*09a0*/  LDCU.64 UR4, c[0x0][0x390] ;  /* 0x00007200ff0477ac */ /* 0x000e220008000a00 */
[----:B------:R-:W-:Y:S01]  /*09b0*/  IMAD.SHL.U32 R5, R0, 0x10, RZ ;  /* 0x0000001000057824 */ /* 0x000fe200078e00ff */
[----:B------:R-:W-:Y:S01]  /*09c0*/  SHF.R.U32.HI R7, RZ, 0x1c, R0 ;  /* 0x0000001cff077819 */ /* 0x000fe20000011600 */
[----:B------:R-:W-:Y:S03]  /*09d0*/  BSSY.RECONVERGENT B0, `(.L_x_7) ;  /* 0x000002f000007945 */ /* 0x000fe60003800200 */
[----:B------:R-:W-:Y:S02]  /*09e0*/  ISETP.GT.U32.AND P2, PT, R5, 0x1, PT ;  /* 0x000000010500780c */ /* 0x000fe40003f44070 */
[----:B0-----:R-:W-:Y:S02]  /*09f0*/  IADD3 R8, P0, PT, R9, UR4, RZ ;  /* 0x0000000409087c10 */ /* 0x001fe4000ff1e0ff */
[----:B------:R-:W-:-:S02]  /*0a00*/  IADD3 R12, P1, PT, R5, UR4, RZ ;  /* 0x00000004050c7c10 */ /* 0x000fc4000ff3e0ff */
[----:B------:R-:W-:Y:S02]  /*0a10*/  IADD3.X R9, PT, PT, R13, UR5, RZ, P0, !PT ;  /* 0x000000050d097c10 */ /* 0x000fe400087fe4ff */
[----:B------:R-:W-:Y:S01]  /*0a20*/  IADD3.X R13, PT, PT, R7, UR5, RZ, P1, !PT ;  /* 0x00000005070d7c10 */ /* 0x000fe20008ffe4ff */
[----:B------:R-:W-:-:S04]  /*0a30*/  IMAD.WIDE.U32 R8, R11, 0x10, R8 ;  /* 0x000000100b087825 */ /* 0x000fc800078e0008 */
[----:B------:R-:W-:-:S03]  /*0a40*/  IMAD.WIDE.U32 R12, R11, 0x10, R12 ;  /* 0x000000100b0c7825 */ /* 0x000fc600078e000c */
[----:B------:R-:W-:Y:S02]  /*0a50*/  ISETP.GT.U32.AND P1, PT, R8, R12, PT ;  /* 0x0000000c0800720c */ /* 0x000fe40003f24070 */
[----:B------:R-:W-:Y:S02]  /*0a60*/  ISETP.GE.U32.AND P0, PT, R12, R8, PT ;  /* 0x000000080c00720c */ /* 0x000fe40003f06070 */
[----:B------:R-:W-:Y:S02]  /*0a70*/  ISETP.GT.U32.AND.EX P1, PT, R9, R13, PT, P1 ;  /* 0x0000000d0900720c */ /* 0x000fe40003f24110 */
[----:B------:R-:W-:Y:S02]  /*0a80*/  ISETP.GE.U32.AND.EX P0, PT, R13, R9, PT, P0 ;  /* 0x000000090d00720c */ /* 0x000fe40003f06100 */
[----:B------:R-:W-:Y:S02]  /*0a90*/  SEL R11, R8, R12, P1 ;  /* 0x0000000c080b7207 */ /* 0x000fe40000800000 */
[----:B------:R-:W-:-:S02]  /*0aa0*/  SEL R0, RZ, 0x1, P0 ;  /* 0x00000001ff007807 */ /* 0x000fc40000000000 */
[----:B------:R-:W-:Y:S02]  /*0ab0*/  SEL R15, R9, R13, P1 ;  /* 0x0000000d090f7207 */ /* 0x000fe40000800000 */
[----:B------:R-:W-:Y:S02]  /*0ac0*/  ISETP.GT.U32.AND.EX P0, PT, R7, RZ, PT, P2 ;  /* 0x000000ff0700720c */ /* 0x000fe40003f04120 */
[----:B------:R-:W-:Y:S02]  /*0ad0*/  IADD3 R11, P1, P2, R11, -R12, -R0 ;  /* 0x8000000c0b0b7210 */ /* 0x000fe40007a3e800 */
[----:B------:R-:W-:Y:S02]  /*0ae0*/  SEL R9, R7, RZ, P0 ;  /* 0x000000ff07097207 */ /* 0x000fe40000000000 */
[----:B------:R-:W-:-:S04]  /*0af0*/  IADD3.X R16, PT, PT, R15, -0x1, ~R13, P1, P2 ;  /* 0xffffffff0f107810 */ /* 0x000fc80000fe4c0d */
[----:B------:R-:W-:-:S04]  /*0b00*/  LOP3.LUT R4, R16, R9, RZ, 0xfc, !PT ;  /* 0x0000000910047212 */ /* 0x000fc800078efcff */
[----:B------:R-:W-:Y:S02]  /*0b10*/  ISETP.NE.U32.AND P1, PT, R4, RZ, PT ;  /* 0x000000ff0400720c */ /* 0x000fe40003f25070 */
[----:B------:R-:W-:-:S11]  /*0b20*/  SEL R4, R5, 0x1, P0 ;  /* 0x0000000105047807 */ /* 0x000fd60000000000 */
[----:B------:R-:W-:Y:S05]  /*0b30*/  @P1 BRA `(.L_x_8) ;  /* 0x0000000000501947 */ /* 0x000fea0003800000 */
[----:B------:R-:W0:Y:S01]  /*0b40*/  I2F.U32.RP R6, R4 ;  /* 0x0000000400067306 */ /* 0x000e220000209000 */
[----:B------:R-:W-:-:S07]  /*0b50*/  ISETP.NE.U32.AND P2, PT, R4, RZ, PT ;  /* 0x000000ff0400720c */ /* 0x000fce0003f45070 */
[----:B0-----:R-:W0:Y:S02]  /*0b60*/  MUFU.RCP R6, R6 ;  /* 0x0000000600067308 */ /* 0x001e240000001000 */
[----:B0-----:R-:W-:-:S06]  /*0b70*/  VIADD R8, R6, 0xffffffe ;  /* 0x0ffffffe06087836 */ /* 0x001fcc0000000000 */
[----:B------:R0:W1:Y:S02]  /*0b80*/  F2I.FTZ.U32.TRUNC.NTZ R9, R8 ;  /* 0x0000000800097305 */ /* 0x000064000021f000 */
[----:B0-----:R-:W-:Y:S02]  /*0b90*/  IMAD.MOV.U32 R8, RZ, RZ, RZ ;  /* 0x000000ffff087224 */ /* 0x001fe400078e00ff */
[----:B-1----:R-:W-:-:S04]  /*0ba0*/  IMAD.MOV R13, RZ, RZ, -R9 ;  /* 0x000000ffff0d7224 */ /* 0x002fc800078e0a09 */
[----:B------:R-:W-:-:S04]  /*0bb0*/  IMAD R13, R13, R4, RZ ;  /* 0x000000040d0d7224 */ /* 0x000fc800078e02ff */
[----:B------:R-:W-:-:S06]  /*0bc0*/  IMAD.HI.U32 R10, R9, R13, R8 ;  /* 0x0000000d090a7227 */ /* 0x000fcc00078e0008 */
[----:B------:R-:W-:-:S04]  /*0bd0*/  IMAD.HI.U32 R8, R10, R11, RZ ;  /* 0x0000000b0a087227 */ /* 0x000fc800078e00ff */
[----:B------:R-:W-:-:S04]  /*0be0*/  IMAD.MOV R9, RZ, RZ, -R8 ;  /* 0x000000ffff097224 */ /* 0x000fc800078e0a08 */
[----:B------:R-:W-:Y:S02]  /*0bf0*/  IMAD R11, R4, R9, R11 ;  /* 0x00000009040b7224 */ /* 0x000fe400078e020b */
[----:B------:R-:W-:-:S03]  /*0c00*/  IMAD.MOV.U32 R9, RZ, RZ, RZ ;  /* 0x000000ffff097224 */ /* 0x000fc600078e00ff */
[----:B------:R-:W-:-:S13]  /*0c10*/  ISETP.GE.U32.AND P0, PT, R11, R4, PT ;  /* 0x000000040b00720c */ /* 0x000fda0003f06070 */
[----:B------:R-:W-:Y:S02]  /*0c20*/  @P0 IMAD.IADD R11, R11, 0x1, -R4 ;  /* 0x000000010b0b0824 */ /* 0x000fe400078e0a04 */
[----:B------:R-:W-:-:S03]  /*0c30*/  @P0 VIADD R8, R8, 0x1 ;  /* 0x0000000108080836 */ /* 0x000fc60000000000 */
[----:B------:R-:W-:-:S13]  /*0c40*/  ISETP.GE.U32.AND P1, PT, R11, R4, PT ;  /* 0x000000040b00720c */ /* 0x000fda0003f26070 */
[----:B------:R-:W-:Y:S01]  /*0c50*/  @P1 VIADD R8, R8, 0x1 ;  /* 0x0000000108081836 */ /* 0x000fe20000000000 */
[----:B------:R-:W-:Y:S01]  /*0c60*/  @!P2 LOP3.LUT R8, RZ, R4, RZ, 0x33, !PT ;  /* 0x00000004ff08a212 */ /* 0x000fe200078e33ff */
[----:B------:R-:W-:Y:S06]  /*0c70*/  BRA `(.L_x_9) ;  /* 0x0000000000107947 */ /* 0x000fec0003800000 */
.L_x_8:
[----:B------:R-:W-:-:S07]  /*0c80*/  MOV R6, 0xca0 ;  /* 0x00000ca000067802 */ /* 0x000fce0000000f00 */
[----:B------:R-:W-:Y:S05]  /*0c90*/  CALL.REL.NOINC `($__internal_0_$__cuda_sm20_div_u64) ;  /* 0x0000000400887944 */ /* 0x000fea0003c00000 */
[----:B------:R-:W-:Y:S02]  /*0ca0*/  IMAD.MOV.U32 R8, RZ, RZ, R4 ;  /* 0x000000ffff087224 */ /* 0x000fe400078e0004 */
[----:B------:R-:W-:-:S07]  /*0cb0*/  IMAD.MOV.U32 R9, RZ, RZ, R11 ;  /* 0x000000ffff097224 */ /* 0x000fce00078e000b */
.L_x_9:
[----:B------:R-:W-:Y:S05]  /*0cc0*/  BSYNC.RECONVERGENT B0 ;  /* 0x0000000000007941 */ /* 0x000fea0003800200 */
.L_x_7:
[-C--:B------:R-:W-:Y:S01]  /*0cd0*/  IADD3 R20, P1, PT, R2, R5.reuse, RZ ;  /* 0x0000000502147210 */ /* 0x080fe20007f3e0ff */
[----:B------:R-:W-:Y:S01]  /*0ce0*/  UMOV UR4, URZ ;  /* 0x000000ff00047c82 */ /* 0x000fe20008000000 */
[----:B------:R-:W-:Y:S02]  /*0cf0*/  IADD3 R22, P2, PT, R52, R5, RZ ;  /* 0x0000000534167210 */ /* 0x000fe40007f5e0ff */
[----:B------:R-:W-:Y:S01]  /*0d00*/  IADD3 R0, P0, PT, R8, R0, RZ ;  /* 0x0000000008007210 */ /* 0x000fe20007f1e0ff */
[--C-:B------:R-:W-:Y:S01]  /*0d10*/  IMAD.X R21, R3, 0x1, R7.reuse, P1 ;  /* 0x0000000103157824 */ /* 0x100fe200008e0607 */
[----:B------:R-:W-:Y:S01]  /*0d20*/  IADD3 R24, P3, PT, R5, R20, RZ ;  /* 0x0000001405187210 */ /* 0x000fe20007f7e0ff */
[----:B------:R-:W-:Y:S01]  /*0d30*/  IMAD.X R23, R53, 0x1, R7, P2 ;  /* 0x0000000135177824 */ /* 0x000fe200010e0607 */
[----:B------:R-:W-:Y:S01]  /*0d40*/  IADD3 R26, P4, PT, R5, R22, RZ ;  /* 0x00000016051a7210 */ /* 0x000fe20007f9e0ff */
[----:B------:R-:W-:Y:S02]  /*0d50*/  IMAD.X R6, RZ, RZ, R9, P0 ;  /* 0x000000ffff067224 */ /* 0x000fe400000e0609 */
[----:B------:R-:W-:-:S02]  /*0d60*/  IMAD.X R25, R7, 0x1, R21, P3 ;  /* 0x0000000107197824 */ /* 0x000fc400018e0615 */
[----:B------:R-:W-:-:S08]  /*0d70*/  IMAD.X R27, R7, 0x1, R23, P4 ;  /* 0x00000001071b7824 */ /* 0x000fd000020e0617 */
.L_x_15:
[----:B0-----:R-:W0:Y:S01]  /*0d80*/  LDC R4, c[0x0][0x380] ;  /* 0x0000e000ff047b82 */ /* 0x001e220000000800 */
[----:B------:R-:W0:Y:S02]  /*0d90*/  LDCU.64 UR8, c[0x0][0x3a0] ;  /* 0x00007400ff0877ac */ /* 0x000e240008000a00 */
[----:B01----:R-:W-:-:S04]  /*0da0*/  IMAD.WIDE.U32 R8, R4, UR8, RZ ;  /* 0x0000000804087c25 */ /* 0x003fc8000f8e00ff */
[----:B------:R-:W-:Y:S01]  /*0db0*/  IMAD R9, R4, UR9, R9 ;  /* 0x0000000904097c24 */ /* 0x000fe2000f8e0209 */
[----:B------:R-:W-:-:S04]  /*0dc0*/  ISETP.GE.U32.AND P0, PT, R8, 0x1, PT ;  /* 0x000000010800780c */ /* 0x000fc80003f06070 */
[----:B------:R-:W-:-:S13]  /*0dd0*/  ISETP.GE.AND.EX P0, PT, R9, RZ, PT, P0 ;  /* 0x000000ff0900720c */ /* 0x000fda0003f06300 */
[----:B--2---:R-:W-:Y:S05]  /*0de0*/  @!P0 BRA `(.L_x_10) ;  /* 0x00000004001c8947 */ /* 0x004fea0003800000 */
[C---:B------:R-:W-:Y:S01]  /*0df0*/  LOP3.LUT R12, R0.reuse, 0x3, RZ, 0xc0, !PT ;  /* 0x00000003000c7812 */ /* 0x040fe200078ec0ff */
[----:B------:R-:W-:Y:S01]  /*0e00*/  BSSY.RECONVERGENT B0, `(.L_x_11) ;  /* 0x0000021000007945 */ /* 0x000fe20003800200 */
[----:B------:R-:W-:Y:S01]  /*0e10*/  ISETP.GE.U32.AND P0, PT, R0, 0x3, PT ;  /* 0x000000030000780c */ /* 0x000fe20003f06070 */
[----:B------:R-:W-:Y:S01]  /*0e20*/  IMAD.MOV.U32 R30, RZ, RZ, R52 ;  /* 0x000000ffff1e7224 */ /* 0x000fe200078e0034 */
[----:B------:R-:W-:Y:S01]  /*0e30*/  ISETP.NE.U32.AND P1, PT, R12, 0x3, PT ;  /* 0x000000030c00780c */ /* 0x000fe20003f25070 */
[----:B------:R-:W-:Y:S01]  /*0e40*/  IMAD.MOV.U32 R31, RZ, RZ, R53 ;  /* 0x000000ffff1f7224 */ /* 0x000fe200078e0035 */
[----:B------:R-:W-:Y:S01]  /*0e50*/  ISETP.GE.U32.AND.EX P0, PT, R6, RZ, PT, P0 ;  /* 0x000000ff0600720c */ /* 0x000fe20003f06100 */
[----:B------:R-:W-:Y:S01]  /*0e60*/  IMAD.MOV.U32 R32, RZ, RZ, R2 ;  /* 0x000000ffff207224 */ /* 0x000fe200078e0002 */
[----:B------:R-:W-:Y:S01]  /*0e70*/  ISETP.NE.AND.EX P1, PT, RZ, RZ, PT, P1 ;  /* 0x000000ffff00720c */ /* 0x000fe20003f25310 */
[----:B------:R-:W-:-:S12]  /*0e80*/  IMAD.MOV.U32 R33, RZ, RZ, R3 ;  /* 0x000000ffff217224 */ /* 0x000fd800078e0003 */
[----:B------:R-:W-:Y:S05]  /*0e90*/  @!P1 BRA `(.L_x_12) ;  /* 0x00000000005c9947 */ /* 0x000fea0003800000 */
[----:B------:R-:W2:Y:S01]  /*0ea0*/  LDG.E.128 R8, desc[UR6][R52.64] ;  /* 0x0000000634087981 */ /* 0x000ea2000c1e1d00 */
[----:B------:R-:W-:Y:S01]  /*0eb0*/  ISETP.NE.U32.AND P1, PT, R12, RZ, PT ;  /* 0x000000ff0c00720c */ /* 0x000fe20003f25070 */
[----:B------:R-:W-:Y:S02]  /*0ec0*/  IMAD.MOV.U32 R30, RZ, RZ, R22 ;  /* 0x000000ffff1e7224 */ /* 0x000fe400078e0016 */
[----:B------:R-:W-:Y:S01]  /*0ed0*/  IMAD.MOV.U32 R31, RZ, RZ, R23 ;  /* 0x000000ffff1f7224 */ /* 0x000fe200078e0017 */
[----:B------:R-:W-:Y:S01]  /*0ee0*/  ISETP.NE.AND.EX P1, PT, RZ, RZ, PT, P1 ;  /* 0x000000ffff00720c */ /* 0x000fe20003f25310 */
[----:B------:R-:W-:Y:S02]  /*0ef0*/  IMAD.MOV.U32 R32, RZ, RZ, R20 ;  /* 0x000000ffff207224 */ /* 0x000fe400078e0014 */
[----:B------:R-:W-:Y:S01]  /*0f00*/  IMAD.MOV.U32 R33, RZ, RZ, R21 ;  /* 0x000000ffff217224 */ /* 0x000fe200078e0015 */
[----:B--2---:R0:W-:Y:S09]  /*0f10*/  STG.E.128 desc[UR6][R2.64], R8 ;  /* 0x0000000802007986 */ /* 0x0041f2000c101d06 */
[----:B------:R-:W-:Y:S05]  /*0f20*/  @!P1 BRA `(.L_x_12) ;  /* 0x0000000000389947 */ /* 0x000fea0003800000 */
[----:B0-----:R-:W2:Y:S01]  /*0f30*/  LDG.E.128 R8, desc[UR6][R22.64] ;  /* 0x0000000616087981 */ /* 0x001ea2000c1e1d00 */
[----:B------:R-:W-:-:S04]  /*0f40*/  ISETP.NE.U32.AND P1, PT, R12, 0x1, PT ;  /* 0x000000010c00780c */ /* 0x000fc80003f25070 */
[----:B------:R-:W-:Y:S01]  /*0f50*/  ISETP.NE.AND.EX P1, PT, RZ, RZ, PT, P1 ;  /* 0x000000ffff00720c */ /* 0x000fe20003f25310 */
[----:B--2---:R1:W-:-:S12]  /*0f60*/  STG.E.128 desc[UR6][R20.64], R8 ;  /* 0x0000000814007986 */ /* 0x0043d8000c101d06 */
[----:B------:R-:W2:Y:S01]  /*0f70*/  @P1 LDG.E.128 R12, desc[UR6][R26.64] ;  /* 0x000000061a0c1981 */ /* 0x000ea2000c1e1d00 */
[----:B------:R-:W-:Y:S01]  /*0f80*/  IMAD.MOV.U32 R32, RZ, RZ, R24 ;  /* 0x000000ffff207224 */ /* 0x000fe200078e0018 */
[C---:B------:R-:W-:Y:S01]  /*0f90*/  @P1 IADD3 R32, P2, PT, R5.reuse, R24, RZ ;  /* 0x0000001805201210 */ /* 0x040fe20007f5e0ff */
[----:B------:R-:W-:Y:S01]  /*0fa0*/  IMAD.MOV.U32 R30, RZ, RZ, R26 ;  /* 0x000000ffff1e7224 */ /* 0x000fe200078e001a */
[----:B------:R-:W-:Y:S01]  /*0fb0*/  @P1 IADD3 R30, P3, PT, R5, R26, RZ ;  /* 0x0000001a051e1210 */ /* 0x000fe20007f7e0ff */
[----:B------:R-:W-:Y:S02]  /*0fc0*/  IMAD.MOV.U32 R33, RZ, RZ, R25 ;  /* 0x000000ffff217224 */ /* 0x000fe400078e0019 */
[----:B------:R-:W-:Y:S02]  /*0fd0*/  IMAD.MOV.U32 R31, RZ, RZ, R27 ;  /* 0x000000ffff1f7224 */ /* 0x000fe400078e001b */
[C---:B------:R-:W-:Y:S02]  /*0fe0*/  @P1 IMAD.X R33, R7.reuse, 0x1, R25, P2 ;  /* 0x0000000107211824 */ /* 0x040fe400010e0619 */
[----:B------:R-:W-:Y:S01]  /*0ff0*/  @P1 IMAD.X R31, R7, 0x1, R27, P3 ;  /* 0x00000001071f1824 */ /* 0x000fe200018e061b */
[----:B--2---:R1:W-:Y:S06]  /*1000*/  @P1 STG.E.128 desc[UR6][R24.64], R12 ;  /* 0x0000000c18001986 */ /* 0x0043ec000c101d06 */
.L_x_12:
[----:B------:R-:W-:Y:S05]  /*1010*/  BSYNC.RECONVERGENT B0 ;  /* 0x0000000000007941 */ /* 0x000fea0003800200 */
.L_x_11:
[----:B------:R-:W-:Y:S04]  /*1020*/  BSSY.RECONVERGENT B0, `(.L_x_10) ;  /* 0x0000023000007945 */ /* 0x000fe80003800200 */
[----:B------:R-:W-:Y:S05]  /*1030*/  @!P0 BRA `(.L_x_13) ;  /* 0x0000000000848947 */ /* 0x000fea0003800000 */
.L_x_14:
[----:B-12---:R-:W-:Y:S02]  /*1040*/  IMAD.MOV.U32 R12, RZ, RZ, R30 ;  /* 0x000000ffff0c7224 */ /* 0x006fe400078e001e */
[----:B------:R-:W-:-:S05]  /*1050*/  IMAD.MOV.U32 R13, RZ, RZ, R31 ;  /* 0x000000ffff0d7224 */ /* 0x000fca00078e001f */
[----:B------:R-:W2:Y:S01]  /*1060*/  LDG.E.128 R16, desc[UR6][R12.64] ;  /* 0x000000060c107981 */ /* 0x000ea2000c1e1d00 */
[----:B------:R-:W-:Y:S01]  /*1070*/  IADD3 R30, P0, PT, R5, R30, RZ ;  /* 0x0000001e051e7210 */ /* 0x000fe20007f1e0ff */
[----:B------:R-:W-:Y:S02]  /*1080*/  IMAD.MOV.U32 R28, RZ, RZ, R32 ;  /* 0x000000ffff1c7224 */ /* 0x000fe400078e0020 */
[----:B------:R-:W-:Y:S02]  /*1090*/  IMAD.MOV.U32 R29, RZ, RZ, R33 ;  /* 0x000000ffff1d7224 */ /* 0x000fe400078e0021 */
[----:B------:R-:W-:Y:S01]  /*10a0*/  IMAD.X R31, R7, 0x1, R31, P0 ;  /* 0x00000001071f7824 */ /* 0x000fe200000e061f */
[C---:B------:R-:W-:Y:S02]  /*10b0*/  IADD3 R32, P0, PT, R5.reuse, R32, RZ ;  /* 0x0000002005207210 */ /* 0x040fe40007f1e0ff */
[----:B--2---:R1:W-:Y:S04]  /*10c0*/  STG.E.128 desc[UR6][R28.64], R16 ;  /* 0x000000101c007986 */ /* 0x0043e8000c101d06 */
[----:B0-----:R-:W2:Y:S01]  /*10d0*/  LDG.E.128 R8, desc[UR6][R30.64] ;  /* 0x000000061e087981 */ /* 0x001ea2000c1e1d00 */
[----:B------:R-:W-:Y:S01]  /*10e0*/  IADD3 R34, P1, PT, R5, R30, RZ ;  /* 0x0000001e05227210 */ /* 0x000fe20007f3e0ff */
[----:B------:R-:W-:-:S04]  /*10f0*/  IMAD.X R33, R7, 0x1, R33, P0 ;  /* 0x0000000107217824 */ /* 0x000fc800000e0621 */
[----:B------:R-:W-:Y:S01]  /*1100*/  IMAD.X R35, R7, 0x1, R31, P1 ;  /* 0x0000000107237824 */ /* 0x000fe200008e061f */
[C---:B------:R-:W-:Y:S01]  /*1110*/  IADD3 R36, P0, PT, R5.reuse, R32, RZ ;  /* 0x0000002005247210 */ /* 0x040fe20007f1e0ff */
[----:B--2---:R0:W-:Y:S04]  /*1120*/  STG.E.128 desc[UR6][R32.64], R8 ;  /* 0x0000000820007986 */ /* 0x0041e8000c101d06 */
[----:B------:R-:W2:Y:S01]  /*1130*/  LDG.E.128 R12, desc[UR6][R34.64] ;  /* 0x00000006220c7981 */ /* 0x000ea2000c1e1d00 */
[----:B------:R-:W-:Y:S01]  /*1140*/  IADD3 R38, P1, PT, R5, R34, RZ ;  /* 0x0000002205267210 */ /* 0x000fe20007f3e0ff */
[----:B------:R-:W-:-:S04]  /*1150*/  IMAD.X R37, R7, 0x1, R33, P0 ;  /* 0x0000000107257824 */ /* 0x000fc800000e0621 */
[----:B------:R-:W-:Y:S01]  /*1160*/  IMAD.X R39, R7, 0x1, R35, P1 ;  /* 0x0000000107277824 */ /* 0x000fe200008e0623 */
[-C--:B-1----:R-:W-:Y:S01]  /*1170*/  IADD3 R28, P0, PT, R5, R36.reuse, RZ ;  /* 0x00000024051c7210 */ /* 0x082fe20007f1e0ff */
[----:B--2---:R2:W-:Y:S04]  /*1180*/  STG.E.128 desc[UR6][R36.64], R12 ;  /* 0x0000000c24007986 */ /* 0x0045e8000c101d06 */
[----:B------:R-:W3:Y:S01]  /*1190*/  LDG.E.128 R16, desc[UR6][R38.64] ;  /* 0x0000000626107981 */ /* 0x000ee2000c1e1d00 */
[----:B------:R-:W-:Y:S01]  /*11a0*/  IMAD.X R29, R7, 0x1, R37, P0 ;  /* 0x00000001071d7824 */ /* 0x000fe200000e0625 */
[----:B0-----:R-:W-:Y:S02]  /*11b0*/  LEA R9, P1, R4, R36, 0x5 ;  /* 0x0000002404097211 */ /* 0x001fe400078228ff */
[----:B------:R-:W-:-:S02]  /*11c0*/  IADD3 R30, P2, PT, R5, R38, RZ ;  /* 0x00000026051e7210 */ /* 0x000fc40007f5e0ff */
[----:B------:R-:W-:Y:S02]  /*11d0*/  ISETP.GE.U32.AND P0, PT, R9, R58, PT ;  /* 0x0000003a0900720c */ /* 0x000fe40003f06070 */
[----:B------:R-:W-:Y:S01]  /*11e0*/  LEA.HI.X R8, R4, R37, RZ, 0x5, P1 ;  /* 0x0000002504087211 */ /* 0x000fe200008f2cff */
[----:B------:R-:W-:Y:S01]  /*11f0*/  IMAD.X R31, R7, 0x1, R39, P2 ;  /* 0x00000001071f7824 */ /* 0x000fe200010e0627 */
[----:B------:R-:W-:Y:S02]  /*1200*/  IADD3 R32, P1, PT, R5, R28, RZ ;  /* 0x0000001c05207210 */ /* 0x000fe40007f3e0ff */
[----:B------:R-:W-:-:S03]  /*1210*/  ISETP.GE.U32.AND.EX P0, PT, R8, R59, PT, P0 ;  /* 0x0000003b0800720c */ /* 0x000fc60003f06100 */
[----:B------:R-:W-:Y:S01]  /*1220*/  IMAD.X R33, R7, 0x1, R29, P1 ;  /* 0x0000000107217824 */ /* 0x000fe200008e061d */
[----:B---3--:R2:W-:Y:S09]  /*1230*/  STG.E.128 desc[UR6][R28.64], R16 ;  /* 0x000000101c007986 */ /* 0x0085f2000c101d06 */
[----:B------:R-:W-:Y:S05]  /*1240*/  @!P0 BRA `(.L_x_14) ;  /* 0xfffffffc007c8947 */ /* 0x000fea000383ffff */
.L_x_13:
[----:B------:R-:W-:Y:S05]  /*1250*/  BSYNC.RECONVERGENT B0 ;  /* 0x0000000000007941 */ /* 0x000fea0003800200 */
.L_x_10:
[----:B------:R-:W3:Y:S01]  /*1260*/  LDCU.64 UR8, c[0x0][0x388] ;  /* 0x00007100ff0877ac */ /* 0x000ee20008000a00 */
[----:B------:R-:W-:-:S04]  /*1270*/  UIADD3 UR4, UPT, UPT, UR4, 0x1, URZ ;  /* 0x0000000104047890 */ /* 0x000fc8000fffe0ff */
[----:B---3--:R-:W-:-:S04]  /*1280*/  UISETP.GE.U32.AND UP0, UPT, UR4, UR8, UPT ;  /* 0x000000080400728c */ /* 0x008fc8000bf06070 */
[----:B------:R-:W-:-:S09]  /*1290*/  UISETP.GE.U32.AND.EX UP0, UPT, URZ, UR9, UPT, UP0 ;  /* 0x00000009ff00728c */ /* 0x000fd2000bf06100 */
[----:B------:R-:W-:Y:S05]  /*12a0*/  BRA.U !UP0, `(.L_x_15) ;  /* 0xfffffff908b47547 */ /* 0x000fea000b83ffff */
[----:B------:R-:W-:Y:S05]  /*12b0*/  EXIT ;  /* 0x000000000000794d */ /* 0x000fea0003800000 */
        .weak           $__internal_0_$__cuda_sm20_div_u64
        .type           $__internal_0_$__cuda_sm20_div_u64,@function
        .size           $__internal_0_$__cuda_sm20_div_u64,(.L_x_17 - $__internal_0_$__cuda_sm20_div_u64)
$__internal_0_$__cuda_sm20_div_u64:
[----:B------:R-:W-:-:S06]  /*12c0*/  IMAD.MOV.U32 R8, RZ, RZ, R4 ;  /* 0x000000ffff087224 */ /* 0x000fcc00078e0004 */
[----:B------:R-:W0:Y:S08]  /*12d0*/  I2F.U64.RP R8, R8 ;  /* 0x0000000800087312 */ /* 0x000e300000309000 */
[----:B0-----:R-:W0:Y:S02]  /*12e0*/  MUFU.RCP R10, R8 ;  /* 0x00000008000a7308 */ /* 0x001e240000001000 */
[----:B0-----:R-:W-:-:S06]  /*12f0*/  VIADD R10, R10, 0x1ffffffe ;  /* 0x1ffffffe0a0a7836 */ /* 0x001fcc0000000000 */
[----:B------:R-:W0:Y:S02]  /*1300*/  F2I.U64.TRUNC R12, R10 ;  /* 0x0000000a000c7311 */ /* 0x000e24000020d800 */
[----:B0-----:R-:W-:-:S04]  /*1310*/  IMAD.WIDE.U32 R14, R12, R4, RZ ;  /* 0x000000040c0e7225 */ /* 0x001fc800078e00ff */
[----:B------:R-:W-:Y:S01]  /*1320*/  IMAD R15, R12, R9, R15 ;  /* 0x000000090c0f7224 */ /* 0x000fe200078e020f */
[----:B------:R-:W-:-:S03]  /*1330*/  IADD3 R17, P0, PT, RZ, -R14, RZ ;  /* 0x8000000eff117210 */ /* 0x000fc60007f1e0ff */
[----:B------:R-:W-:Y:S02]  /*1340*/  IMAD R15, R13, R4, R15 ;  /* 0x000000040d0f7224 */ /* 0x000fe400078e020f */
[----:B------:R-:W-:-:S04]  /*1350*/  IMAD.HI.U32 R14, R12, R17, RZ ;  /* 0x000000110c0e7227 */ /* 0x000fc800078e00ff */
[----:B------:R-:W-:Y:S02]  /*1360*/  IMAD.X R19, RZ, RZ, ~R15, P0 ;  /* 0x000000ffff137224 */ /* 0x000fe400000e0e0f */
[----:B------:R-:W-:Y:S02]  /*1370*/  IMAD.MOV.U32 R15, RZ, RZ, R12 ;  /* 0x000000ffff0f7224 */ /* 0x000fe400078e000c */
[-C--:B------:R-:W-:Y:S02]  /*1380*/  IMAD R21, R13, R19.reuse, RZ ;  /* 0x000000130d157224 */ /* 0x080fe400078e02ff */
[----:B------:R-:W-:-:S04]  /*1390*/  IMAD.WIDE.U32 R14, P0, R12, R19, R14 ;  /* 0x000000130c0e7225 */ /* 0x000fc8000780000e */
[----:B------:R-:W-:-:S04]  /*13a0*/  IMAD.HI.U32 R19, R13, R19, RZ ;  /* 0x000000130d137227 */ /* 0x000fc800078e00ff */
[----:B------:R-:W-:-:S04]  /*13b0*/  IMAD.HI.U32 R14, P1, R13, R17, R14 ;  /* 0x000000110d0e7227 */ /* 0x000fc8000782000e */
[----:B------:R-:W-:Y:S01]  /*13c0*/  IMAD.X R8, R19, 0x1, R13, P0 ;  /* 0x0000000113087824 */ /* 0x000fe200000e060d */
[----:B------:R-:W-:-:S04]  /*13d0*/  IADD3 R15, P2, PT, R21, R14, RZ ;  /* 0x0000000e150f7210 */ /* 0x000fc80007f5e0ff */
[----:B------:R-:W-:Y:S01]  /*13e0*/  IADD3.X R17, PT, PT, RZ, RZ, R8, P2, P1 ;  /* 0x000000ffff117210 */ /* 0x000fe200017e2408 */
[----:B------:R-:W-:-:S04]  /*13f0*/  IMAD.WIDE.U32 R12, R15, R4, RZ ;  /* 0x000000040f0c7225 */ /* 0x000fc800078e00ff */
[----:B------:R-:W-:Y:S01]  /*1400*/  IMAD R8, R15, R9, R13 ;  /* 0x000000090f087224 */ /* 0x000fe200078e020d */
[----:B------:R-:W-:-:S03]  /*1410*/  IADD3 R13, P0, PT, RZ, -R12, RZ ;  /* 0x8000000cff0d7210 */ /* 0x000fc60007f1e0ff */
[----:B------:R-:W-:Y:S02]  /*1420*/  IMAD R8, R17, R4, R8 ;  /* 0x0000000411087224 */ /* 0x000fe400078e0208 */
[----:B------:R-:W-:-:S04]  /*1430*/  IMAD.HI.U32 R14, R15, R13, RZ ;  /* 0x0000000d0f0e7227 */ /* 0x000fc800078e00ff */
[----:B------:R-:W-:-:S04]  /*1440*/  IMAD.X R10, RZ, RZ, ~R8, P0 ;  /* 0x000000ffff0a7224 */ /* 0x000fc800000e0e08 */
[----:B------:R-:W-:-:S04]  /*1450*/  IMAD.WIDE.U32 R14, P0, R15, R10, R14 ;  /* 0x0000000a0f0e7225 */ /* 0x000fc8000780000e */
[C---:B------:R-:W-:Y:S02]  /*1460*/  IMAD R19, R17.reuse, R10, RZ ;  /* 0x0000000a11137224 */ /* 0x040fe400078e02ff */
[----:B------:R-:W-:-:S04]  /*1470*/  IMAD.HI.U32 R8, P1, R17, R13, R14 ;  /* 0x0000000d11087227 */ /* 0x000fc8000782000e */
[----:B------:R-:W-:Y:S01]  /*1480*/  IMAD.HI.U32 R10, R17, R10, RZ ;  /* 0x0000000a110a7227 */ /* 0x000fe200078e00ff */
[----:B------:R-:W-:-:S03]  /*1490*/  IADD3 R8, P2, PT, R19, R8, RZ ;  /* 0x0000000813087210 */ /* 0x000fc60007f5e0ff */
[----:B------:R-:W-:Y:S02]  /*14a0*/  IMAD.X R17, R10, 0x1, R17, P0 ;  /* 0x000000010a117824 */ /* 0x000fe400000e0611 */
[----:B------:R-:W-:-:S03]  /*14b0*/  IMAD.HI.U32 R12, R8, R11, RZ ;  /* 0x0000000b080c7227 */ /* 0x000fc600078e00ff */
[----:B------:R-:W-:Y:S01]  /*14c0*/  IADD3.X R17, PT, PT, RZ, RZ, R17, P2, P1 ;  /* 0x000000ffff117210 */ /* 0x000fe200017e2411 */
[----:B------:R-:W-:Y:S02]  /*14d0*/  IMAD.MOV.U32 R13, RZ, RZ, RZ ;  /* 0x000000ffff0d7224 */ /* 0x000fe400078e00ff */
[----:B------:R-:W-:-:S04]  /*14e0*/  IMAD.WIDE.U32 R12, R8, R16, R12 ;  /* 0x00000010080c7225 */ /* 0x000fc800078e000c */
[C---:B------:R-:W-:Y:S02]  /*14f0*/  IMAD R15, R17.reuse, R16, RZ ;  /* 0x00000010110f7224 */ /* 0x040fe400078e02ff */
[----:B------:R-:W-:-:S04]  /*1500*/  IMAD.HI.U32 R12, P0, R17, R11, R12 ;  /* 0x0000000b110c7227 */ /* 0x000fc8000780000c */
[----:B------:R-:W-:Y:S01]  /*1510*/  IMAD.HI.U32 R8, R17, R16, RZ ;  /* 0x0000001011087227 */ /* 0x000fe200078e00ff */
[----:B------:R-:W-:-:S03]  /*1520*/  IADD3 R15, P1, PT, R15, R12, RZ ;  /* 0x0000000c0f0f7210 */ /* 0x000fc60007f3e0ff */
[----:B------:R-:W-:Y:S02]  /*1530*/  IMAD.X R8, RZ, RZ, R8, P0 ;  /* 0x000000ffff087224 */ /* 0x000fe400000e0608 */
[----:B------:R-:W-:-:S04]  /*1540*/  IMAD.WIDE.U32 R12, R15, R4, RZ ;  /* 0x000000040f0c7225 */ /* 0x000fc800078e00ff */
[----:B------:R-:W-:Y:S02]  /*1550*/  IMAD.X R17, RZ, RZ, R8, P1 ;  /* 0x000000ffff117224 */ /* 0x000fe400008e0608 */
[----:B------:R-:W-:Y:S01]  /*1560*/  IMAD R8, R15, R9, R13 ;  /* 0x000000090f087224 */ /* 0x000fe200078e020d */
[----:B------:R-:W-:-:S03]  /*1570*/  IADD3 R13, P1, PT, -R12, R11, RZ ;  /* 0x0000000b0c0d7210 */ /* 0x000fc60007f3e1ff */
[-C--:B------:R-:W-:Y:S01]  /*1580*/  IMAD R8, R17, R4.reuse, R8 ;  /* 0x0000000411087224 */ /* 0x080fe200078e0208 */
[----:B------:R-:W-:-:S03]  /*1590*/  ISETP.GE.U32.AND P0, PT, R13, R4, PT ;  /* 0x000000040d00720c */ /* 0x000fc60003f06070 */
[----:B------:R-:W-:Y:S01]  /*15a0*/  IMAD.X R14, R16, 0x1, ~R8, P1 ;  /* 0x00000001100e7824 */ /* 0x000fe200008e0e08 */
[----:B------:R-:W-:Y:S02]  /*15b0*/  IADD3 R11, P1, PT, -R4, R13, RZ ;  /* 0x0000000d040b7210 */ /* 0x000fe40007f3e1ff */
[----:B------:R-:W-:Y:S02]  /*15c0*/  IADD3 R8, P2, PT, R15, 0x1, RZ ;  /* 0x000000010f087810 */ /* 0x000fe40007f5e0ff */
[C---:B------:R-:W-:Y:S01]  /*15d0*/  ISETP.GE.U32.AND.EX P0, PT, R14.reuse, R9, PT, P0 ;  /* 0x000000090e00720c */ /* 0x040fe20003f06100 */
[----:B------:R-:W-:Y:S01]  /*15e0*/  IMAD.X R12, R14, 0x1, ~R9, P1 ;  /* 0x000000010e0c7824 */ /* 0x000fe200008e0e09 */
[----:B------:R-:W-:Y:S01]  /*15f0*/  ISETP.NE.U32.AND P1, PT, R4, RZ, PT ;  /* 0x000000ff0400720c */ /* 0x000fe20003f25070 */
[----:B------:R-:W-:Y:S01]  /*1600*/  IMAD.X R10, RZ, RZ, R17, P2 ;  /* 0x000000ffff0a7224 */ /* 0x000fe200010e0611 */
[----:B------:R-:W-:Y:S02]  /*1610*/  SEL R11, R11, R13, P0 ;  /* 0x0000000d0b0b7207 */ /* 0x000fe40000000000 */
[----:B------:R-:W-:-:S02]  /*1620*/  SEL R15, R8, R15, P0 ;  /* 0x0000000f080f7207 */ /* 0x000fc40000000000 */
[----:B------:R-:W-:Y:S02]  /*1630*/  SEL R12, R12, R14, P0 ;  /* 0x0000000e0c0c7207 */ /* 0x000fe40000000000 */
[----:B------:R-:W-:Y:S02]  /*1640*/  SEL R10, R10, R17, P0 ;  /* 0x000000110a0a7207 */ /* 0x000fe40000000000 */
[----:B------:R-:W-:Y:S02]  /*1650*/  ISETP.GE.U32.AND P0, PT, R11, R4, PT ;  /* 0x000000040b00720c */ /* 0x000fe40003f06070 */
[----:B------:R-:W-:Y:S02]  /*1660*/  IADD3 R8, P2, PT, R15, 0x1, RZ ;  /* 0x000000010f087810 */ /* 0x000fe40007f5e0ff */
[----:B------:R-:W-:Y:S02]  /*1670*/  ISETP.GE.U32.AND.EX P0, PT, R12, R9, PT, P0 ;  /* 0x000000090c00720c */ /* 0x000fe40003f06100 */
[----:B------:R-:W-:Y:S01]  /*1680*/  ISETP.NE.AND.EX P1, PT, R9, RZ, PT, P1 ;  /* 0x000000ff0900720c */ /* 0x000fe20003f25310 */
[----:B------:R-:W-:Y:S01]  /*1690*/  IMAD.X R11, RZ, RZ, R10, P2 ;  /* 0x000000ffff0b7224 */ /* 0x000fe200010e060a */
[----:B------:R-:W-:Y:S01]  /*16a0*/  SEL R4, R8, R15, P0 ;  /* 0x0000000f08047207 */ /* 0x000fe20000000000 */
[----:B------:R-:W-:-:S02]  /*16b0*/  IMAD.MOV.U32 R8, RZ, RZ, R6 ;  /* 0x000000ffff087224 */ /* 0x000fc400078e0006 */
[----:B------:R-:W-:Y:S01]  /*16c0*/  IMAD.MOV.U32 R9, RZ, RZ, 0x0 ;  /* 0x00000000ff097424 */ /* 0x000fe200078e00ff */
[----:B------:R-:W-:Y:S02]  /*16d0*/  SEL R11, R11, R10, P0 ;  /* 0x0000000a0b0b7207 */ /* 0x000fe40000000000 */
[----:B------:R-:W-:Y:S02]  /*16e0*/  SEL R4, R4, 0xffffffff, P1 ;  /* 0xffffffff04047807 */ /* 0x000fe40000800000 */
[----:B------:R-:W-:Y:S01]  /*16f0*/  SEL R11, R11, 0xffffffff, P1 ;  /* 0xffffffff0b0b7807 */ /* 0x000fe20000800000 */
[----:B------:R-:W-:Y:S06]  /*1700*/  RET.REL.NODEC R8 `(striding_memcpy_kernel) ;  /* 0xffffffe8083c7950 */ /* 0x000fec0003c3ffff */
.L_x_16:
[----:B------:R-:W-:-:S00]  /*1710*/  BRA `(.L_x_16) ;  /* 0xfffffffc00fc7947 */ /* 0x000fc0000383ffff */
[----:B------:R-:W-:-:S00]  /*1720*/  NOP ;  /* 0x0000000000007918 */ /* 0x000fc00000000000 */
        /* <DEDUP_REMOVED lines=13> */
.L_x_17:


//--------------------- .nv.shared.reserved.0     --------------------------
	.section	.nv.shared.reserved.0,"aw",@nobits
	.weak		__nv_reservedSMEM_offset_0_alias
	.size		__nv_reservedSMEM_offset_0_alias, 0, 64
	.other		__nv_reservedSMEM_offset_0_alias,@"STO_CUDA_RESERVED_SHARED STV_DEFAULT"
__nv_reservedSMEM_offset_0_alias:
	.zero		0
	.zero		64


//--------------------- .nv.constant0.striding_memcpy_kernel --------------------------
	.section	.nv.constant0.striding_memcpy_kernel,"a",@progbits
	.sectionflags	@""
	.align	4
.nv.constant0.striding_memcpy_kernel:
	.zero		936


//--------------------- SYMBOLS --------------------------

	.type		.nv.reservedSmem.offset0,@object
	.size		.nv.reservedSmem.offset0,0x4
